//
// Generated by NVIDIA NVVM Compiler
//
// Compiler Build ID: CL-36424714
// Cuda compilation tools, release 13.0, V13.0.88
// Based on NVVM 20.0.0
//

.version 9.0
.target sm_100
.address_size 64

	// .globl	_Z10blurKernelPhS_ii

.visible .entry _Z10blurKernelPhS_ii(
	.param .u64 .ptr .align 1 _Z10blurKernelPhS_ii_param_0,
	.param .u64 .ptr .align 1 _Z10blurKernelPhS_ii_param_1,
	.param .u32 _Z10blurKernelPhS_ii_param_2,
	.param .u32 _Z10blurKernelPhS_ii_param_3
)
{
	.reg .pred 	%p<61>;
	.reg .b32 	%r<151>;
	.reg .b64 	%rd<18>;

	ld.param.u64 	%rd6, [_Z10blurKernelPhS_ii_param_0];
	ld.param.u64 	%rd5, [_Z10blurKernelPhS_ii_param_1];
	ld.param.u32 	%r79, [_Z10blurKernelPhS_ii_param_2];
	ld.param.u32 	%r81, [_Z10blurKernelPhS_ii_param_3];
	cvta.to.global.u64 	%rd1, %rd6;
	mov.u32 	%r82, %ctaid.x;
	mov.u32 	%r83, %ntid.x;
	mov.u32 	%r84, %tid.x;
	mad.lo.s32 	%r1, %r82, %r83, %r84;
	mov.u32 	%r85, %ctaid.y;
	mov.u32 	%r86, %ntid.y;
	mov.u32 	%r87, %tid.y;
	mad.lo.s32 	%r88, %r85, %r86, %r87;
	setp.ge.s32 	%p7, %r1, %r79;
	setp.ge.s32 	%p8, %r88, %r81;
	or.pred  	%p9, %p7, %p8;
	@%p9 bra 	$L__BB0_33;
	add.s32 	%r91, %r1, -2;
	setp.gt.s32 	%p10, %r1, 1;
	setp.lt.s32 	%p11, %r91, %r79;
	and.pred  	%p1, %p10, %p11;
	add.s32 	%r92, %r1, 1;
	setp.gt.s32 	%p12, %r1, -2;
	setp.lt.s32 	%p13, %r92, %r79;
	and.pred  	%p2, %p12, %p13;
	add.s32 	%r93, %r1, 2;
	setp.gt.s32 	%p14, %r1, -3;
	setp.lt.s32 	%p15, %r93, %r79;
	and.pred  	%p3, %p14, %p15;
	add.s32 	%r94, %r1, 3;
	setp.gt.s32 	%p16, %r1, -4;
	setp.lt.s32 	%p17, %r94, %r79;
	and.pred  	%p4, %p16, %p17;
	add.s32 	%r119, %r88, -3;
	add.s32 	%r95, %r88, -2;
	mul.lo.s32 	%r118, %r79, %r95;
	shl.b32 	%r5, %r79, 1;
	add.s32 	%r117, %r1, %r118;
	mul.lo.s32 	%r116, %r79, %r119;
	add.s32 	%r115, %r1, %r116;
	mov.b32 	%r124, 0;
	mov.b32 	%r120, -3;
	cvt.s64.s32 	%rd2, %r1;
	mov.u32 	%r123, %r124;
$L__BB0_2:
	setp.gt.s32 	%p18, %r119, -1;
	setp.lt.s32 	%p19, %r119, %r81;
	and.pred  	%p5, %p18, %p19;
	setp.gt.s32 	%p20, %r1, 2;
	add.s32 	%r96, %r1, -3;
	setp.lt.s32 	%p21, %r96, %r79;
	and.pred  	%p22, %p20, %p21;
	and.pred  	%p23, %p5, %p22;
	cvt.s64.s32 	%rd7, %r116;
	add.s64 	%rd8, %rd2, %rd7;
	add.s64 	%rd3, %rd1, %rd8;
	not.pred 	%p24, %p23;
	@%p24 bra 	$L__BB0_4;
	ld.global.u8 	%r97, [%rd3+-3];
	add.s32 	%r123, %r123, %r97;
	add.s32 	%r124, %r124, 1;
$L__BB0_4:
	and.pred  	%p25, %p5, %p1;
	not.pred 	%p26, %p25;
	@%p26 bra 	$L__BB0_6;
	ld.global.u8 	%r98, [%rd3+-2];
	add.s32 	%r123, %r123, %r98;
	add.s32 	%r124, %r124, 1;
$L__BB0_6:
	setp.lt.s32 	%p27, %r1, 1;
	not.pred 	%p28, %p5;
	or.pred  	%p29, %p28, %p27;
	@%p29 bra 	$L__BB0_8;
	ld.global.u8 	%r99, [%rd3+-1];
	add.s32 	%r123, %r123, %r99;
	add.s32 	%r124, %r124, 1;
$L__BB0_8:
	setp.lt.s32 	%p30, %r1, 0;
	not.pred 	%p31, %p5;
	or.pred  	%p32, %p31, %p30;
	@%p32 bra 	$L__BB0_10;
	cvt.s64.s32 	%rd9, %r115;
	add.s64 	%rd10, %rd1, %rd9;
	ld.global.u8 	%r100, [%rd10];
	add.s32 	%r123, %r123, %r100;
	add.s32 	%r124, %r124, 1;
$L__BB0_10:
	and.pred  	%p33, %p5, %p2;
	not.pred 	%p34, %p33;
	@%p34 bra 	$L__BB0_12;
	ld.global.u8 	%r101, [%rd3+1];
	add.s32 	%r123, %r123, %r101;
	add.s32 	%r124, %r124, 1;
$L__BB0_12:
	and.pred  	%p35, %p5, %p3;
	not.pred 	%p36, %p35;
	@%p36 bra 	$L__BB0_14;
	ld.global.u8 	%r102, [%rd3+2];
	add.s32 	%r123, %r123, %r102;
	add.s32 	%r124, %r124, 1;
$L__BB0_14:
	and.pred  	%p37, %p5, %p4;
	not.pred 	%p38, %p37;
	@%p38 bra 	$L__BB0_16;
	ld.global.u8 	%r103, [%rd3+3];
	add.s32 	%r123, %r123, %r103;
	add.s32 	%r124, %r124, 1;
$L__BB0_16:
	setp.eq.s32 	%p39, %r120, 3;
	@%p39 bra 	$L__BB0_32;
	add.s32 	%r104, %r119, 1;
	setp.gt.s32 	%p40, %r104, -1;
	setp.lt.s32 	%p41, %r104, %r81;
	and.pred  	%p6, %p40, %p41;
	setp.gt.s32 	%p42, %r1, 2;
	add.s32 	%r105, %r1, -3;
	setp.lt.s32 	%p43, %r105, %r79;
	and.pred  	%p44, %p42, %p43;
	and.pred  	%p45, %p6, %p44;
	cvt.s64.s32 	%rd11, %r118;
	add.s64 	%rd12, %rd2, %rd11;
	add.s64 	%rd4, %rd1, %rd12;
	not.pred 	%p46, %p45;
	@%p46 bra 	$L__BB0_19;
	ld.global.u8 	%r106, [%rd4+-3];
	add.s32 	%r123, %r123, %r106;
	add.s32 	%r124, %r124, 1;
$L__BB0_19:
	and.pred  	%p47, %p6, %p1;
	not.pred 	%p48, %p47;
	@%p48 bra 	$L__BB0_21;
	ld.global.u8 	%r107, [%rd4+-2];
	add.s32 	%r123, %r123, %r107;
	add.s32 	%r124, %r124, 1;
$L__BB0_21:
	setp.lt.s32 	%p49, %r1, 1;
	not.pred 	%p50, %p6;
	or.pred  	%p51, %p50, %p49;
	@%p51 bra 	$L__BB0_23;
	ld.global.u8 	%r108, [%rd4+-1];
	add.s32 	%r123, %r123, %r108;
	add.s32 	%r124, %r124, 1;
$L__BB0_23:
	setp.lt.s32 	%p52, %r1, 0;
	not.pred 	%p53, %p6;
	or.pred  	%p54, %p53, %p52;
	@%p54 bra 	$L__BB0_25;
	cvt.s64.s32 	%rd13, %r117;
	add.s64 	%rd14, %rd1, %rd13;
	ld.global.u8 	%r109, [%rd14];
	add.s32 	%r123, %r123, %r109;
	add.s32 	%r124, %r124, 1;
$L__BB0_25:
	and.pred  	%p55, %p6, %p2;
	not.pred 	%p56, %p55;
	@%p56 bra 	$L__BB0_27;
	ld.global.u8 	%r110, [%rd4+1];
	add.s32 	%r123, %r123, %r110;
	add.s32 	%r124, %r124, 1;
$L__BB0_27:
	and.pred  	%p57, %p6, %p3;
	not.pred 	%p58, %p57;
	@%p58 bra 	$L__BB0_29;
	ld.global.u8 	%r111, [%rd4+2];
	add.s32 	%r123, %r123, %r111;
	add.s32 	%r124, %r124, 1;
$L__BB0_29:
	and.pred  	%p59, %p6, %p4;
	not.pred 	%p60, %p59;
	@%p60 bra 	$L__BB0_31;
	ld.global.u8 	%r112, [%rd4+3];
	add.s32 	%r123, %r123, %r112;
	add.s32 	%r124, %r124, 1;
$L__BB0_31:
	add.s32 	%r120, %r120, 2;
	add.s32 	%r119, %r119, 2;
	add.s32 	%r118, %r118, %r5;
	add.s32 	%r117, %r117, %r5;
	add.s32 	%r116, %r116, %r5;
	add.s32 	%r115, %r115, %r5;
	bra.uni 	$L__BB0_2;
$L__BB0_32:
	div.s32 	%r113, %r123, %r124;
	mad.lo.s32 	%r114, %r79, %r88, %r1;
	cvt.s64.s32 	%rd15, %r114;
	cvta.to.global.u64 	%rd16, %rd5;
	add.s64 	%rd17, %rd16, %rd15;
	st.global.u8 	[%rd17], %r113;
$L__BB0_33:
	ret;

}


// ===== COMPILED SASS (sm_100) =====

	.target	sm_100

	.elftype	@"ET_EXEC"


//--------------------- .note.nv.tkinfo           --------------------------
	.section	.note.nv.tkinfo,"",@"SHT_NOTE"
	.sectionflags	@"SHF_NOTE_NV_TKINFO"
	.tkinfo
        /*0018*/ 	.word	0x00000002
        /*0030*/ 	.string	""
        /*0030*/ 	.string	"ptxas"
        /*0030*/ 	.string	"Cuda compilation tools, release 13.0, V13.0.88"
        /*0030*/ 	.string	"Build cuda_13.0.r13.0/compiler.36424714_0"
        /*0030*/ 	.string	"-arch sm_100 -m 64 "



//--------------------- .note.nv.cuinfo           --------------------------
	.section	.note.nv.cuinfo,"",@"SHT_NOTE"
	.sectionflags	@"SHF_NOTE_NV_CUINFO"
        /*0018*/ 	.short	0x0002
        /*001a*/ 	.short	0x0064
        /*001c*/ 	.short	0x0082
	.zero		2


//--------------------- .nv.info                  --------------------------
	.section	.nv.info,"",@"SHT_CUDA_INFO"
	.align	4


	//----- nvinfo : EIATTR_REGCOUNT
	.align		4
        /*0000*/ 	.byte	0x04, 0x2f
        /*0002*/ 	.short	(.L_1 - .L_0)
	.align		4
.L_0:
        /*0004*/ 	.word	index@(_Z10blurKernelPhS_ii)
        /*0008*/ 	.word	0x00000019


	//----- nvinfo : EIATTR_FRAME_SIZE
	.align		4
.L_1:
        /*000c*/ 	.byte	0x04, 0x11
        /*000e*/ 	.short	(.L_3 - .L_2)
	.align		4
.L_2:
        /*0010*/ 	.word	index@(_Z10blurKernelPhS_ii)
        /*0014*/ 	.word	0x00000000


	//----- nvinfo : EIATTR_MIN_STACK_SIZE
	.align		4
.L_3:
        /*0018*/ 	.byte	0x04, 0x12
        /*001a*/ 	.short	(.L_5 - .L_4)
	.align		4
.L_4:
        /*001c*/ 	.word	index@(_Z10blurKernelPhS_ii)
        /*0020*/ 	.word	0x00000000
.L_5:


//--------------------- .nv.compat                --------------------------
	.section	.nv.compat,"",@"SHT_CUDA_COMPAT_INFO"
	.align	4
        /*0000*/ 	.byte	0x02, 0x09, 0x00, 0x00, 0x02, 0x02, 0x01, 0x00, 0x02, 0x05, 0x05, 0x00, 0x03, 0x07, 0x01, 0x01
        /*0010*/ 	.byte	0x02, 0x03, 0x00, 0x00, 0x02, 0x06, 0x01, 0x00, 0x04, 0x0b, 0x08, 0x00, 0x09, 0x00, 0x00, 0x00
        /*0020*/ 	.byte	0x00, 0x00, 0x00, 0x00


//--------------------- .nv.info._Z10blurKernelPhS_ii --------------------------
	.section	.nv.info._Z10blurKernelPhS_ii,"",@"SHT_CUDA_INFO"
	.sectionflags	@""
	.align	4


	//----- nvinfo : EIATTR_CUDA_API_VERSION
	.align		4
        /*0000*/ 	.byte	0x04, 0x37
        /*0002*/ 	.short	(.L_7 - .L_6)
.L_6:
        /*0004*/ 	.word	0x00000082


	//----- nvinfo : EIATTR_KPARAM_INFO
	.align		4
.L_7:
        /*0008*/ 	.byte	0x04, 0x17
        /*000a*/ 	.short	(.L_9 - .L_8)
.L_8:
        /*000c*/ 	.word	0x00000000
        /*0010*/ 	.short	0x0003
        /*0012*/ 	.short	0x0014
        /*0014*/ 	.byte	0x00, 0xf0, 0x11, 0x00


	//----- nvinfo : EIATTR_KPARAM_INFO
	.align		4
.L_9:
        /*0018*/ 	.byte	0x04, 0x17
        /*001a*/ 	.short	(.L_11 - .L_10)
.L_10:
        /*001c*/ 	.word	0x00000000
        /*0020*/ 	.short	0x0002
        /*0022*/ 	.short	0x0010
        /*0024*/ 	.byte	0x00, 0xf0, 0x11, 0x00


	//----- nvinfo : EIATTR_KPARAM_INFO
	.align		4
.L_11:
        /*0028*/ 	.byte	0x04, 0x17
        /*002a*/ 	.short	(.L_13 - .L_12)
.L_12:
        /*002c*/ 	.word	0x00000000
        /*0030*/ 	.short	0x0001
        /*0032*/ 	.short	0x0008
        /*0034*/ 	.byte	0x00, 0xf5, 0x21, 0x00


	//----- nvinfo : EIATTR_KPARAM_INFO
	.align		4
.L_13:
        /*0038*/ 	.byte	0x04, 0x17
        /*003a*/ 	.short	(.L_15 - .L_14)
.L_14:
        /*003c*/ 	.word	0x00000000
        /*0040*/ 	.short	0x0000
        /*0042*/ 	.short	0x0000
        /*0044*/ 	.byte	0x00, 0xf5, 0x21, 0x00


	//----- nvinfo : EIATTR_SPARSE_MMA_MASK
	.align		4
.L_15:
        /*0048*/ 	.byte	0x03, 0x50
        /*004a*/ 	.short	0x0000


	//----- nvinfo : EIATTR_MAXREG_COUNT
	.align		4
        /*004c*/ 	.byte	0x03, 0x1b
        /*004e*/ 	.short	0x00ff


	//----- nvinfo : EIATTR_MERCURY_ISA_VERSION
	.align		4
        /*0050*/ 	.byte	0x03, 0x5f
        /*0052*/ 	.short	0x0101


	//----- nvinfo : EIATTR_VRC_CTA_INIT_COUNT
	.align		4
        /*0054*/ 	.byte	0x02, 0x4a
	.zero		1
	.zero		1


	//----- nvinfo : EIATTR_EXIT_INSTR_OFFSETS
	.align		4
        /*0058*/ 	.byte	0x04, 0x1c
        /*005a*/ 	.short	(.L_17 - .L_16)


	//   ....[0]....
.L_16:
        /*005c*/ 	.word	0x000000c0


	//   ....[1]....
        /*0060*/ 	.word	0x00000a00


	//----- nvinfo : EIATTR_CBANK_PARAM_SIZE
	.align		4
.L_17:
        /*0064*/ 	.byte	0x03, 0x19
        /*0066*/ 	.short	0x0018


	//----- nvinfo : EIATTR_PARAM_CBANK
	.align		4
        /*0068*/ 	.byte	0x04, 0x0a
        /*006a*/ 	.short	(.L_19 - .L_18)
	.align		4
.L_18:
        /*006c*/ 	.word	index@(.nv.constant0._Z10blurKernelPhS_ii)
        /*0070*/ 	.short	0x0380
        /*0072*/ 	.short	0x0018


	//----- nvinfo : EIATTR_SW_WAR
	.align		4
.L_19:
        /*0074*/ 	.byte	0x04, 0x36
        /*0076*/ 	.short	(.L_21 - .L_20)
.L_20:
        /*0078*/ 	.word	0x00000008
.L_21:


//--------------------- .nv.callgraph             --------------------------
	.section	.nv.callgraph,"",@"SHT_CUDA_CALLGRAPH"
	.align	4
	.sectionentsize	8
	.align		4
        /*0000*/ 	.word	0x00000000
	.align		4
        /*0004*/ 	.word	0xffffffff
	.align		4
        /*0008*/ 	.word	0x00000000
	.align		4
        /*000c*/ 	.word	0xfffffffe
	.align		4
        /*0010*/ 	.word	0x00000000
	.align		4
        /*0014*/ 	.word	0xfffffffd
	.align		4
        /*0018*/ 	.word	0x00000000
	.align		4
        /*001c*/ 	.word	0xfffffffc


//--------------------- .text._Z10blurKernelPhS_ii --------------------------
	.section	.text._Z10blurKernelPhS_ii,"ax",@progbits
	.align	128
        .global         _Z10blurKernelPhS_ii
        .type           _Z10blurKernelPhS_ii,@function
        .size           _Z10blurKernelPhS_ii,(.L_x_3 - _Z10blurKernelPhS_ii)
        .other          _Z10blurKernelPhS_ii,@"STO_CUDA_ENTRY STV_DEFAULT"
_Z10blurKernelPhS_ii:
.text._Z10blurKernelPhS_ii:
[----:B------:R-:W-:Y:S01]  /*0000*/  LDC R1, c[0x0][0x37c] ;  /* 0x0000df00ff017b82 */ /* 0x000fe20000000800 */
[----:B------:R-:W0:Y:S07]  /*0010*/  S2R R3, SR_TID.Y ;  /* 0x0000000000037919 */ /* 0x000e2e0000002200 */
[----:B------:R-:W1:Y:S01]  /*0020*/  LDC R5, c[0x0][0x360] ;  /* 0x0000d800ff057b82 */ /* 0x000e620000000800 */
[----:B------:R-:W2:Y:S01]  /*0030*/  LDCU.64 UR8, c[0x0][0x390] ;  /* 0x00007200ff0877ac */ /* 0x000ea20008000a00 */
[----:B------:R-:W1:Y:S06]  /*0040*/  S2R R0, SR_TID.X ;  /* 0x0000000000007919 */ /* 0x000e6c0000002100 */
[----:B------:R-:W0:Y:S08]  /*0050*/  S2UR UR5, SR_CTAID.Y ;  /* 0x00000000000579c3 */ /* 0x000e300000002600 */
[----:B------:R-:W0:Y:S08]  /*0060*/  LDC R4, c[0x0][0x364] ;  /* 0x0000d900ff047b82 */ /* 0x000e300000000800 */
[----:B------:R-:W1:Y:S01]  /*0070*/  S2UR UR4, SR_CTAID.X ;  /* 0x00000000000479c3 */ /* 0x000e620000002500 */
[----:B0-----:R-:W-:-:S05]  /*0080*/  IMAD R4, R4, UR5, R3 ;  /* 0x0000000504047c24 */ /* 0x001fca000f8e0203 */
[----:B--2---:R-:W-:Y:S01]  /*0090*/  ISETP.GE.AND P0, PT, R4, UR9, PT ;  /* 0x0000000904007c0c */ /* 0x004fe2000bf06270 */
[----:B-1----:R-:W-:-:S05]  /*00a0*/  IMAD R5, R5, UR4, R0 ;  /* 0x0000000405057c24 */ /* 0x002fca000f8e0200 */
[----:B------:R-:W-:-:S13]  /*00b0*/  ISETP.GE.OR P0, PT, R5, UR8, P0 ;  /* 0x0000000805007c0c */ /* 0x000fda0008706670 */
[----:B------:R-:W-:Y:S05]  /*00c0*/  @P0 EXIT ;  /* 0x000000000000094d */ /* 0x000fea0003800000 */
[----:B------:R-:W0:Y:S01]  /*00d0*/  LDC R8, c[0x0][0x390] ;  /* 0x0000e400ff087b82 */ /* 0x000e220000000800 */
[C---:B------:R-:W-:Y:S01]  /*00e0*/  VIADD R0, R5.reuse, 0xfffffffe ;  /* 0xfffffffe05007836 */ /* 0x040fe20000000000 */
[----:B------:R-:W-:Y:S01]  /*00f0*/  SHF.R.S32.HI R12, RZ, 0x1f, R5 ;  /* 0x0000001fff0c7819 */ /* 0x000fe20000011405 */
[C---:B------:R-:W-:Y:S01]  /*0100*/  VIADD R2, R5.reuse, 0x1 ;  /* 0x0000000105027836 */ /* 0x040fe20000000000 */
[----:B------:R-:W1:Y:S01]  /*0110*/  LDCU.64 UR6, c[0x0][0x358] ;  /* 0x00006b00ff0677ac */ /* 0x000e620008000a00 */
[C---:B------:R-:W-:Y:S01]  /*0120*/  VIADD R3, R5.reuse, 0x2 ;  /* 0x0000000205037836 */ /* 0x040fe20000000000 */
[----:B------:R-:W-:Y:S01]  /*0130*/  ISETP.GE.AND P0, PT, R0, UR8, PT ;  /* 0x0000000800007c0c */ /* 0x000fe2000bf06270 */
[C---:B------:R-:W-:Y:S01]  /*0140*/  VIADD R0, R5.reuse, 0x3 ;  /* 0x0000000305007836 */ /* 0x040fe20000000000 */
[----:B------:R-:W-:Y:S01]  /*0150*/  ISETP.GE.AND P1, PT, R2, UR8, PT ;  /* 0x0000000802007c0c */ /* 0x000fe2000bf26270 */
[----:B------:R-:W-:Y:S01]  /*0160*/  VIADD R2, R5, 0xfffffffd ;  /* 0xfffffffd05027836 */ /* 0x000fe20000000000 */
[----:B------:R-:W-:Y:S01]  /*0170*/  ISETP.GE.AND P4, PT, R3, UR8, PT ;  /* 0x0000000803007c0c */ /* 0x000fe2000bf86270 */
[----:B------:R-:W-:Y:S01]  /*0180*/  VIADD R14, R4, 0xfffffffe ;  /* 0xfffffffe040e7836 */ /* 0x000fe20000000000 */
[----:B------:R-:W-:Y:S01]  /*0190*/  ISETP.GE.AND P2, PT, R0, UR8, PT ;  /* 0x0000000800007c0c */ /* 0x000fe2000bf46270 */
[----:B------:R-:W-:Y:S01]  /*01a0*/  VIADD R6, R4, 0xfffffffd ;  /* 0xfffffffd04067836 */ /* 0x000fe20000000000 */
[----:B------:R-:W-:Y:S01]  /*01b0*/  ISETP.GE.AND P3, PT, R2, UR8, PT ;  /* 0x0000000802007c0c */ /* 0x000fe2000bf66270 */
[----:B------:R-:W-:Y:S01]  /*01c0*/  IMAD R14, R14, UR8, RZ ;  /* 0x000000080e0e7c24 */ /* 0x000fe2000f8e02ff */
[C---:B------:R-:W-:Y:S01]  /*01d0*/  ISETP.GT.AND P5, PT, R5.reuse, 0x1, !P0 ;  /* 0x000000010500780c */ /* 0x040fe200047a4270 */
[----:B------:R-:W-:Y:S01]  /*01e0*/  IMAD R16, R6, UR8, RZ ;  /* 0x0000000806107c24 */ /* 0x000fe2000f8e02ff */
[C---:B------:R-:W-:Y:S01]  /*01f0*/  ISETP.GT.AND P0, PT, R5.reuse, -0x2, !P1 ;  /* 0xfffffffe0500780c */ /* 0x040fe20004f04270 */
[----:B------:R-:W-:Y:S01]  /*0200*/  IMAD.MOV.U32 R0, RZ, RZ, RZ ;  /* 0x000000ffff007224 */ /* 0x000fe200078e00ff */
[C---:B------:R-:W-:Y:S01]  /*0210*/  ISETP.GT.AND P1, PT, R5.reuse, -0x3, !P4 ;  /* 0xfffffffd0500780c */ /* 0x040fe20006724270 */
[----:B------:R-:W-:Y:S01]  /*0220*/  IMAD.MOV.U32 R7, RZ, RZ, RZ ;  /* 0x000000ffff077224 */ /* 0x000fe200078e00ff */
[----:B------:R-:W-:Y:S01]  /*0230*/  P2R R15, PR, RZ, 0x20 ;  /* 0x00000020ff0f7803 */ /* 0x000fe20000000000 */
[C---:B------:R-:W-:Y:S01]  /*0240*/  IMAD.IADD R9, R5.reuse, 0x1, R14 ;  /* 0x0000000105097824 */ /* 0x040fe200078e020e */
[C---:B------:R-:W-:Y:S01]  /*0250*/  ISETP.GT.AND P2, PT, R5.reuse, -0x4, !P2 ;  /* 0xfffffffc0500780c */ /* 0x040fe20005744270 */
[C---:B------:R-:W-:Y:S01]  /*0260*/  IMAD.IADD R13, R5.reuse, 0x1, R16 ;  /* 0x00000001050d7824 */ /* 0x040fe200078e0210 */
[----:B------:R-:W-:Y:S01]  /*0270*/  ISETP.GT.AND P3, PT, R5, 0x2, !P3 ;  /* 0x000000020500780c */ /* 0x000fe20005f64270 */
[----:B------:R-:W2:Y:S01]  /*0280*/  LDCU UR9, c[0x0][0x394] ;  /* 0x00007280ff0977ac */ /* 0x000ea20008000800 */
[----:B------:R-:W3:Y:S01]  /*0290*/  LDCU.64 UR10, c[0x0][0x380] ;  /* 0x00007000ff0a77ac */ /* 0x000ee20008000a00 */
[----:B-1----:R-:W-:-:S10]  /*02a0*/  UMOV UR4, 0xfffffffd ;  /* 0xfffffffd00047882 */ /* 0x002fd40000000000 */
.L_x_1:
[--C-:B------:R-:W-:Y:S02]  /*02b0*/  SHF.R.S32.HI R3, RZ, 0x1f, R16.reuse ;  /* 0x0000001fff037819 */ /* 0x100fe40000011410 */
[----:B---3--:R-:W-:Y:S02]  /*02c0*/  IADD3 R2, P4, P5, R5, UR10, R16 ;  /* 0x0000000a05027c10 */ /* 0x008fe4000fd9e010 */
[----:B------:R-:W-:Y:S02]  /*02d0*/  ISETP.NE.AND P6, PT, R15, RZ, PT ;  /* 0x000000ff0f00720c */ /* 0x000fe40003fc5270 */
[----:B------:R-:W-:Y:S02]  /*02e0*/  IADD3.X R3, PT, PT, R12, UR11, R3, P4, P5 ;  /* 0x0000000b0c037c10 */ /* 0x000fe4000a7ea403 */
[----:B--2---:R-:W-:-:S04]  /*02f0*/  ISETP.GE.AND P4, PT, R6, UR9, PT ;  /* 0x0000000906007c0c */ /* 0x004fc8000bf86270 */
[----:B------:R-:W-:-:S04]  /*0300*/  ISETP.GT.AND P4, PT, R6, -0x1, !P4 ;  /* 0xffffffff0600780c */ /* 0x000fc80006784270 */
[----:B------:R-:W-:Y:S02]  /*0310*/  PLOP3.LUT P3, PT, P4, P3, PT, 0x80, 0x8 ;  /* 0x000000000008781c */ /* 0x000fe40002767070 */
[----:B------:R-:W-:-:S11]  /*0320*/  PLOP3.LUT P5, PT, P4, P6, PT, 0x80, 0x8 ;  /* 0x000000000008781c */ /* 0x000fd600027ad070 */
[----:B------:R-:W2:Y:S04]  /*0330*/  @P3 LDG.E.U8 R10, desc[UR6][R2.64+-0x3] ;  /* 0xfffffd06020a3981 */ /* 0x000ea8000c1e1100 */
[----:B------:R-:W3:Y:S01]  /*0340*/  @P5 LDG.E.U8 R18, desc[UR6][R2.64+-0x2] ;  /* 0xfffffe0602125981 */ /* 0x000ee2000c1e1100 */
[----:B------:R-:W-:-:S04]  /*0350*/  @P3 VIADD R0, R0, 0x1 ;  /* 0x0000000100003836 */ /* 0x000fc80000000000 */
[----:B------:R-:W-:Y:S01]  /*0360*/  @P5 VIADD R0, R0, 0x1 ;  /* 0x0000000100005836 */ /* 0x000fe20000000000 */
[----:B--2---:R-:W-:Y:S02]  /*0370*/  @P3 IADD3 R7, PT, PT, R7, R10, RZ ;  /* 0x0000000a07073210 */ /* 0x004fe40007ffe0ff */
[----:B------:R-:W-:-:S03]  /*0380*/  ISETP.LT.OR P3, PT, R5, RZ, !P4 ;  /* 0x000000ff0500720c */ /* 0x000fc60006761670 */
[----:B---3--:R-:W-:-:S10]  /*0390*/  @P5 IMAD.IADD R7, R7, 0x1, R18 ;  /* 0x0000000107075824 */ /* 0x008fd400078e0212 */
[----:B------:R-:W-:-:S04]  /*03a0*/  @!P3 IADD3 R10, P5, PT, R13, UR10, RZ ;  /* 0x0000000a0d0abc10 */ /* 0x000fc8000ffbe0ff */
[----:B------:R-:W-:Y:S02]  /*03b0*/  @!P3 LEA.HI.X.SX32 R11, R13, UR11, 0x1, P5 ;  /* 0x0000000b0d0bbc11 */ /* 0x000fe4000a8f0eff */
[----:B------:R-:W-:-:S03]  /*03c0*/  ISETP.LT.OR P5, PT, R5, 0x1, !P4 ;  /* 0x000000010500780c */ /* 0x000fc600067a1670 */
[----:B------:R-:W2:Y:S10]  /*03d0*/  @!P3 LDG.E.U8 R10, desc[UR6][R10.64] ;  /* 0x000000060a0ab981 */ /* 0x000eb4000c1e1100 */
[----:B------:R-:W3:Y:S01]  /*03e0*/  @!P5 LDG.E.U8 R18, desc[UR6][R2.64+-0x1] ;  /* 0xffffff060212d981 */ /* 0x000ee2000c1e1100 */
[----:B------:R-:W-:-:S04]  /*03f0*/  @!P5 VIADD R0, R0, 0x1 ;  /* 0x000000010000d836 */ /* 0x000fc80000000000 */
[----:B------:R-:W-:Y:S02]  /*0400*/  @!P3 VIADD R0, R0, 0x1 ;  /* 0x000000010000b836 */ /* 0x000fe40000000000 */
[----:B---3--:R-:W-:Y:S01]  /*0410*/  @!P5 IMAD.IADD R7, R7, 0x1, R18 ;  /* 0x000000010707d824 */ /* 0x008fe200078e0212 */
[----:B------:R-:W-:-:S03]  /*0420*/  PLOP3.LUT P5, PT, P4, P0, PT, 0x80, 0x8 ;  /* 0x000000000008781c */ /* 0x000fc600027a1070 */
[----:B--2---:R-:W-:Y:S01]  /*0430*/  @!P3 IMAD.IADD R7, R7, 0x1, R10 ;  /* 0x000000010707b824 */ /* 0x004fe200078e020a */
[----:B------:R-:W-:Y:S02]  /*0440*/  PLOP3.LUT P3, PT, P4, P1, PT, 0x80, 0x8 ;  /* 0x000000000008781c */ /* 0x000fe40002763070 */
[----:B------:R-:W-:-:S07]  /*0450*/  PLOP3.LUT P4, PT, P4, P2, PT, 0x80, 0x8 ;  /* 0x000000000008781c */ /* 0x000fce0002785070 */
[----:B------:R-:W2:Y:S04]  /*0460*/  @P5 LDG.E.U8 R18, desc[UR6][R2.64+0x1] ;  /* 0x0000010602125981 */ /* 0x000ea8000c1e1100 */
[----:B------:R-:W3:Y:S04]  /*0470*/  @P3 LDG.E.U8 R20, desc[UR6][R2.64+0x2] ;  /* 0x0000020602143981 */ /* 0x000ee8000c1e1100 */
[----:B------:R-:W4:Y:S01]  /*0480*/  @P4 LDG.E.U8 R22, desc[UR6][R2.64+0x3] ;  /* 0x0000030602164981 */ /* 0x000f22000c1e1100 */
[----:B------:R-:W-:Y:S01]  /*0490*/  UISETP.NE.AND UP0, UPT, UR4, 0x3, UPT ;  /* 0x000000030400788c */ /* 0x000fe2000bf05270 */
[----:B------:R-:W-:-:S05]  /*04a0*/  @P5 VIADD R0, R0, 0x1 ;  /* 0x0000000100005836 */ /* 0x000fca0000000000 */
[----:B------:R-:W-:-:S05]  /*04b0*/  @P3 IADD3 R0, PT, PT, R0, 0x1, RZ ;  /* 0x0000000100003810 */ /* 0x000fca0007ffe0ff */
[----:B------:R-:W-:Y:S02]  /*04c0*/  @P4 VIADD R0, R0, 0x1 ;  /* 0x0000000100004836 */ /* 0x000fe40000000000 */
[----:B--2---:R-:W-:-:S04]  /*04d0*/  @P5 IMAD.IADD R7, R7, 0x1, R18 ;  /* 0x0000000107075824 */ /* 0x004fc800078e0212 */
[----:B---3--:R-:W-:-:S04]  /*04e0*/  @P3 IMAD.IADD R7, R7, 0x1, R20 ;  /* 0x0000000107073824 */ /* 0x008fc800078e0214 */
[----:B----4-:R-:W-:Y:S01]  /*04f0*/  @P4 IMAD.IADD R7, R7, 0x1, R22 ;  /* 0x0000000107074824 */ /* 0x010fe200078e0216 */
[----:B------:R-:W-:Y:S06]  /*0500*/  BRA.U !UP0, `(.L_x_0) ;  /* 0x0000000108bc7547 */ /* 0x000fec000b800000 */
[--C-:B------:R-:W-:Y:S01]  /*0510*/  SHF.R.S32.HI R3, RZ, 0x1f, R14.reuse ;  /* 0x0000001fff037819 */ /* 0x100fe2000001140e */
[----:B------:R-:W-:Y:S01]  /*0520*/  VIADD R10, R6, 0x1 ;  /* 0x00000001060a7836 */ /* 0x000fe20000000000 */
[C---:B------:R-:W-:Y:S01]  /*0530*/  IADD3 R2, P3, P4, R5.reuse, UR10, R14 ;  /* 0x0000000a05027c10 */ /* 0x040fe2000fc7e00e */
[----:B------:R-:W-:-:S03]  /*0540*/  VIADD R11, R5, 0xfffffffd ;  /* 0xfffffffd050b7836 */ /* 0x000fc60000000000 */
[----:B------:R-:W-:Y:S02]  /*0550*/  IADD3.X R3, PT, PT, R12, UR11, R3, P3, P4 ;  /* 0x0000000b0c037c10 */ /* 0x000fe40009fe8403 */
[C---:B------:R-:W-:Y:S02]  /*0560*/  ISETP.GE.AND P4, PT, R10.reuse, UR9, PT ;  /* 0x000000090a007c0c */ /* 0x040fe4000bf86270 */
[----:B0-----:R-:W-:Y:S02]  /*0570*/  ISETP.GE.AND P3, PT, R11, R8, PT ;  /* 0x000000080b00720c */ /* 0x001fe40003f66270 */
[----:B------:R-:W-:Y:S02]  /*0580*/  ISETP.GT.AND P4, PT, R10, -0x1, !P4 ;  /* 0xffffffff0a00780c */ /* 0x000fe40006784270 */
[----:B------:R-:W-:-:S04]  /*0590*/  ISETP.GT.AND P3, PT, R5, 0x2, !P3 ;  /* 0x000000020500780c */ /* 0x000fc80005f64270 */
[----:B------:R-:W-:-:S13]  /*05a0*/  PLOP3.LUT P5, PT, P4, P3, PT, 0x80, 0x8 ;  /* 0x000000000008781c */ /* 0x000fda00027a7070 */
[----:B------:R-:W2:Y:S01]  /*05b0*/  @P5 LDG.E.U8 R10, desc[UR6][R2.64+-0x3] ;  /* 0xfffffd06020a5981 */ /* 0x000ea2000c1e1100 */
[----:B------:R-:W-:Y:S02]  /*05c0*/  @P5 VIADD R0, R0, 0x1 ;  /* 0x0000000100005836 */ /* 0x000fe40000000000 */
[----:B--2---:R-:W-:Y:S01]  /*05d0*/  @P5 IMAD.IADD R7, R7, 0x1, R10 ;  /* 0x0000000107075824 */ /* 0x004fe200078e020a */
[----:B------:R-:W-:-:S13]  /*05e0*/  ISETP.LT.OR P5, PT, R5, RZ, !P4 ;  /* 0x000000ff0500720c */ /* 0x000fda00067a1670 */
[----:B------:R-:W-:-:S04]  /*05f0*/  @!P5 IADD3 R10, P6, PT, R9, UR10, RZ ;  /* 0x0000000a090adc10 */ /* 0x000fc8000ffde0ff */
[----:B------:R-:W-:Y:S02]  /*0600*/  @!P5 LEA.HI.X.SX32 R11, R9, UR11, 0x1, P6 ;  /* 0x0000000b090bdc11 */ /* 0x000fe4000b0f0eff */
[----:B------:R-:W-:-:S03]  /*0610*/  ISETP.NE.AND P6, PT, R15, RZ, PT ;  /* 0x000000ff0f00720c */ /* 0x000fc60003fc5270 */
[----:B------:R-:W2:Y:S01]  /*0620*/  @!P5 LDG.E.U8 R10, desc[UR6][R10.64] ;  /* 0x000000060a0ad981 */ /* 0x000ea2000c1e1100 */
[----:B------:R-:W-:-:S13]  /*0630*/  PLOP3.LUT P6, PT, P4, P6, PT, 0x80, 0x8 ;  /* 0x000000000008781c */ /* 0x000fda00027cd070 */
[----:B------:R-:W3:Y:S01]  /*0640*/  @P6 LDG.E.U8 R18, desc[UR6][R2.64+-0x2] ;  /* 0xfffffe0602126981 */ /* 0x000ee2000c1e1100 */
[----:B------:R-:W-:Y:S01]  /*0650*/  @P6 VIADD R0, R0, 0x1 ;  /* 0x0000000100006836 */ /* 0x000fe20000000000 */
[----:B---3--:R-:W-:Y:S02]  /*0660*/  @P6 IADD3 R7, PT, PT, R7, R18, RZ ;  /* 0x0000001207076210 */ /* 0x008fe40007ffe0ff */
[----:B------:R-:W-:-:S13]  /*0670*/  ISETP.LT.OR P6, PT, R5, 0x1, !P4 ;  /* 0x000000010500780c */ /* 0x000fda00067c1670 */
[----:B------:R-:W3:Y:S01]  /*0680*/  @!P6 LDG.E.U8 R18, desc[UR6][R2.64+-0x1] ;  /* 0xffffff060212e981 */ /* 0x000ee2000c1e1100 */
[----:B------:R-:W-:-:S04]  /*0690*/  @!P6 VIADD R0, R0, 0x1 ;  /* 0x000000010000e836 */ /* 0x000fc80000000000 */
[----:B------:R-:W-:Y:S02]  /*06a0*/  @!P5 VIADD R0, R0, 0x1 ;  /* 0x000000010000d836 */ /* 0x000fe40000000000 */
[----:B---3--:R-:W-:-:S04]  /*06b0*/  @!P6 IMAD.IADD R7, R7, 0x1, R18 ;  /* 0x000000010707e824 */ /* 0x008fc800078e0212 */
[----:B--2---:R-:W-:Y:S01]  /*06c0*/  @!P5 IMAD.IADD R7, R7, 0x1, R10 ;  /* 0x000000010707d824 */ /* 0x004fe200078e020a */
[----:B------:R-:W-:-:S13]  /*06d0*/  PLOP3.LUT P5, PT, P4, P0, PT, 0x80, 0x8 ;  /* 0x000000000008781c */ /* 0x000fda00027a1070 */
[----:B------:R-:W2:Y:S01]  /*06e0*/  @P5 LDG.E.U8 R18, desc[UR6][R2.64+0x1] ;  /* 0x0000010602125981 */ /* 0x000ea2000c1e1100 */
[----:B------:R-:W-:Y:S02]  /*06f0*/  @P5 VIADD R0, R0, 0x1 ;  /* 0x0000000100005836 */ /* 0x000fe40000000000 */
[----:B--2---:R-:W-:Y:S01]  /*0700*/  @P5 IMAD.IADD R7, R7, 0x1, R18 ;  /* 0x0000000107075824 */ /* 0x004fe200078e0212 */
[----:B------:R-:W-:Y:S02]  /*0710*/  PLOP3.LUT P5, PT, P4, P1, PT, 0x80, 0x8 ;  /* 0x000000000008781c */ /* 0x000fe400027a3070 */
[----:B------:R-:W-:-:S11]  /*0720*/  PLOP3.LUT P4, PT, P4, P2, PT, 0x80, 0x8 ;  /* 0x000000000008781c */ /* 0x000fd60002785070 */
[----:B------:R-:W2:Y:S04]  /*0730*/  @P5 LDG.E.U8 R18, desc[UR6][R2.64+0x2] ;  /* 0x0000020602125981 */ /* 0x000ea8000c1e1100 */
[----:B------:R-:W3:Y:S01]  /*0740*/  @P4 LDG.E.U8 R20, desc[UR6][R2.64+0x3] ;  /* 0x0000030602144981 */ /* 0x000ee2000c1e1100 */
[----:B------:R-:W-:Y:S01]  /*0750*/  @P5 VIADD R0, R0, 0x1 ;  /* 0x0000000100005836 */ /* 0x000fe20000000000 */
[C---:B------:R-:W-:Y:S01]  /*0760*/  LEA R16, R8.reuse, R16, 0x1 ;  /* 0x0000001008107211 */ /* 0x040fe200078e08ff */
[C---:B------:R-:W-:Y:S02]  /*0770*/  IMAD R13, R8.reuse, 0x2, R13 ;  /* 0x00000002080d7824 */ /* 0x040fe400078e020d */
[----:B------:R-:W-:Y:S02]  /*0780*/  IMAD R14, R8, 0x2, R14 ;  /* 0x00000002080e7824 */ /* 0x000fe400078e020e */
[----:B------:R-:W-:-:S02]  /*0790*/  VIADD R6, R6, 0x2 ;  /* 0x0000000206067836 */ /* 0x000fc40000000000 */
[----:B------:R-:W-:Y:S02]  /*07a0*/  IMAD R9, R8, 0x2, R9 ;  /* 0x0000000208097824 */ /* 0x000fe400078e0209 */
[----:B------:R-:W-:Y:S01]  /*07b0*/  @P4 VIADD R0, R0, 0x1 ;  /* 0x0000000100004836 */ /* 0x000fe20000000000 */
[----:B------:R-:W-:Y:S01]  /*07c0*/  UIADD3 UR4, UPT, UPT, UR4, 0x2, URZ ;  /* 0x0000000204047890 */ /* 0x000fe2000fffe0ff */
[----:B--2---:R-:W-:-:S04]  /*07d0*/  @P5 IMAD.IADD R7, R7, 0x1, R18 ;  /* 0x0000000107075824 */ /* 0x004fc800078e0212 */
[----:B---3--:R-:W-:Y:S01]  /*07e0*/  @P4 IMAD.IADD R7, R7, 0x1, R20 ;  /* 0x0000000107074824 */ /* 0x008fe200078e0214 */
[----:B------:R-:W-:Y:S06]  /*07f0*/  BRA `(.L_x_1) ;  /* 0xfffffff800ac7947 */ /* 0x000fec000383ffff */
.L_x_0:
[-C--:B------:R-:W-:Y:S01]  /*0800*/  IABS R9, R0.reuse ;  /* 0x0000000000097213 */ /* 0x080fe20000000000 */
[----:B------:R-:W1:Y:S01]  /*0810*/  LDCU UR8, c[0x0][0x390] ;  /* 0x00007200ff0877ac */ /* 0x000e620008000800 */
[----:B------:R-:W-:Y:S02]  /*0820*/  IABS R10, R7 ;  /* 0x00000007000a7213 */ /* 0x000fe40000000000 */
[----:B------:R-:W2:Y:S01]  /*0830*/  I2F.RP R6, R9 ;  /* 0x0000000900067306 */ /* 0x000ea20000209400 */
[-C--:B------:R-:W-:Y:S01]  /*0840*/  IABS R12, R0.reuse ;  /* 0x00000000000c7213 */ /* 0x080fe20000000000 */
[----:B------:R-:W3:Y:S01]  /*0850*/  LDCU.64 UR4, c[0x0][0x388] ;  /* 0x00007100ff0477ac */ /* 0x000ee20008000a00 */
[----:B------:R-:W-:-:S04]  /*0860*/  LOP3.LUT R7, R7, R0, RZ, 0x3c, !PT ;  /* 0x0000000007077212 */ /* 0x000fc800078e3cff */
[----:B------:R-:W-:Y:S01]  /*0870*/  ISETP.GE.AND P2, PT, R7, RZ, PT ;  /* 0x000000ff0700720c */ /* 0x000fe20003f46270 */
[----:B--2---:R-:W2:Y:S01]  /*0880*/  MUFU.RCP R6, R6 ;  /* 0x0000000600067308 */ /* 0x004ea20000001000 */
[----:B-1----:R-:W-:Y:S02]  /*0890*/  IMAD R4, R4, UR8, R5 ;  /* 0x0000000804047c24 */ /* 0x002fe4000f8e0205 */
[----:B--2---:R-:W-:Y:S02]  /*08a0*/  VIADD R2, R6, 0xffffffe ;  /* 0x0ffffffe06027836 */ /* 0x004fe40000000000 */
[----:B------:R-:W-:-:S03]  /*08b0*/  IMAD.MOV R6, RZ, RZ, -R12 ;  /* 0x000000ffff067224 */ /* 0x000fc600078e0a0c */
[----:B------:R1:W0:Y:S02]  /*08c0*/  F2I.FTZ.U32.TRUNC.NTZ R3, R2 ;  /* 0x0000000200037305 */ /* 0x000224000021f000 */
[----:B-1----:R-:W-:Y:S02]  /*08d0*/  IMAD.MOV.U32 R2, RZ, RZ, RZ ;  /* 0x000000ffff027224 */ /* 0x002fe400078e00ff */
[----:B0-----:R-:W-:-:S04]  /*08e0*/  IMAD.MOV R8, RZ, RZ, -R3 ;  /* 0x000000ffff087224 */ /* 0x001fc800078e0a03 */
[----:B------:R-:W-:Y:S01]  /*08f0*/  IMAD R11, R8, R9, RZ ;  /* 0x00000009080b7224 */ /* 0x000fe200078e02ff */
[----:B------:R-:W-:-:S03]  /*0900*/  MOV R8, R10 ;  /* 0x0000000a00087202 */ /* 0x000fc60000000f00 */
[----:B------:R-:W-:-:S06]  /*0910*/  IMAD.HI.U32 R3, R3, R11, R2 ;  /* 0x0000000b03037227 */ /* 0x000fcc00078e0002 */
[----:B------:R-:W-:-:S04]  /*0920*/  IMAD.HI.U32 R3, R3, R8, RZ ;  /* 0x0000000803037227 */ /* 0x000fc800078e00ff */
[----:B------:R-:W-:-:S05]  /*0930*/  IMAD R2, R3, R6, R8 ;  /* 0x0000000603027224 */ /* 0x000fca00078e0208 */
[----:B------:R-:W-:-:S13]  /*0940*/  ISETP.GT.U32.AND P1, PT, R9, R2, PT ;  /* 0x000000020900720c */ /* 0x000fda0003f24070 */
[----:B------:R-:W-:Y:S02]  /*0950*/  @!P1 IMAD.IADD R2, R2, 0x1, -R9 ;  /* 0x0000000102029824 */ /* 0x000fe400078e0a09 */
[----:B------:R-:W-:Y:S01]  /*0960*/  @!P1 VIADD R3, R3, 0x1 ;  /* 0x0000000103039836 */ /* 0x000fe20000000000 */
[----:B------:R-:W-:Y:S02]  /*0970*/  ISETP.NE.AND P1, PT, R0, RZ, PT ;  /* 0x000000ff0000720c */ /* 0x000fe40003f25270 */
[----:B------:R-:W-:-:S13]  /*0980*/  ISETP.GE.U32.AND P0, PT, R2, R9, PT ;  /* 0x000000090200720c */ /* 0x000fda0003f06070 */
[----:B------:R-:W-:Y:S01]  /*0990*/  @P0 VIADD R3, R3, 0x1 ;  /* 0x0000000103030836 */ /* 0x000fe20000000000 */
[----:B---3--:R-:W-:-:S03]  /*09a0*/  IADD3 R2, P0, PT, R4, UR4, RZ ;  /* 0x0000000404027c10 */ /* 0x008fc6000ff1e0ff */
[----:B------:R-:W-:Y:S01]  /*09b0*/  IMAD.MOV.U32 R5, RZ, RZ, R3 ;  /* 0x000000ffff057224 */ /* 0x000fe200078e0003 */
[----:B------:R-:W-:-:S03]  /*09c0*/  LEA.HI.X.SX32 R3, R4, UR5, 0x1, P0 ;  /* 0x0000000504037c11 */ /* 0x000fc600080f0eff */
[----:B------:R-:W-:Y:S01]  /*09d0*/  @!P2 IMAD.MOV R5, RZ, RZ, -R5 ;  /* 0x000000ffff05a224 */ /* 0x000fe200078e0a05 */
[----:B------:R-:W-:-:S05]  /*09e0*/  @!P1 LOP3.LUT R5, RZ, R0, RZ, 0x33, !PT ;  /* 0x00000000ff059212 */ /* 0x000fca00078e33ff */
[----:B------:R-:W-:Y:S01]  /*09f0*/  STG.E.U8 desc[UR6][R2.64], R5 ;  /* 0x0000000502007986 */ /* 0x000fe2000c101106 */
[----:B------:R-:W-:Y:S05]  /*0a00*/  EXIT ;  /* 0x000000000000794d */ /* 0x000fea0003800000 */
.L_x_2:
[----:B------:R-:W-:-:S00]  /*0a10*/  BRA `(.L_x_2) ;  /* 0xfffffffc00fc7947 */ /* 0x000fc0000383ffff */
[----:B------:R-:W-:-:S00]  /*0a20*/  NOP ;  /* 0x0000000000007918 */ /* 0x000fc00000000000 */
        /* <DEDUP_REMOVED lines=13> */
.L_x_3:


//--------------------- .nv.shared.reserved.0     --------------------------
	.section	.nv.shared.reserved.0,"aw",@nobits
	.weak		__nv_reservedSMEM_offset_0_alias
	.size		__nv_reservedSMEM_offset_0_alias, 0, 64
	.other		__nv_reservedSMEM_offset_0_alias,@"STO_CUDA_RESERVED_SHARED STV_DEFAULT"
__nv_reservedSMEM_offset_0_alias:
	.zero		0
	.zero		64


//--------------------- .nv.constant0._Z10blurKernelPhS_ii --------------------------
	.section	.nv.constant0._Z10blurKernelPhS_ii,"a",@progbits
	.sectionflags	@""
	.align	4
.nv.constant0._Z10blurKernelPhS_ii:
	.zero		920


//--------------------- SYMBOLS --------------------------

	.type		.nv.reservedSmem.offset0,@object
	.size		.nv.reservedSmem.offset0,0x4
